	.headerflags	@"EF_CUDA_TEXMODE_UNIFIED EF_CUDA_64BIT_ADDRESS EF_CUDA_ACCELERATORS EF_CUDA_SM90 EF_CUDA_VIRTUAL_SM(EF_CUDA_SM90)"
	.elftype	@"ET_EXEC"


//--------------------- .nv.info                  --------------------------
	.section	.nv.info,"",@"SHT_CUDA_INFO"
	.align	4


	//----- nvinfo : EIATTR_REGCOUNT
	.align		4
        /*0000*/ 	.byte	0x04, 0x2f
        /*0002*/ 	.short	(.L_1 - .L_0)
	.align		4
.L_0:
        /*0004*/ 	.word	index@(triton_poi_fused_constant_pad_nd_22)
        /*0008*/ 	.word	0x00000010


	//----- nvinfo : EIATTR_MIN_STACK_SIZE
	.align		4
.L_1:
        /*000c*/ 	.byte	0x04, 0x12
        /*000e*/ 	.short	(.L_3 - .L_2)
	.align		4
.L_2:
        /*0010*/ 	.word	index@(triton_poi_fused_constant_pad_nd_22)
        /*0014*/ 	.word	0x00000000


	//----- nvinfo : EIATTR_FRAME_SIZE
	.align		4
.L_3:
        /*0018*/ 	.byte	0x04, 0x11
        /*001a*/ 	.short	(.L_5 - .L_4)
	.align		4
.L_4:
        /*001c*/ 	.word	index@(triton_poi_fused_constant_pad_nd_22)
        /*0020*/ 	.word	0x00000000


	//----- nvinfo : EIATTR_MIN_STACK_SIZE
	.align		4
.L_5:
        /*0024*/ 	.byte	0x04, 0x12
        /*0026*/ 	.short	(.L_7 - .L_6)
	.align		4
.L_6:
        /*0028*/ 	.word	index@(triton_poi_fused_constant_pad_nd_22)
        /*002c*/ 	.word	0x00000000
.L_7:


//--------------------- .nv.info.triton_poi_fused_constant_pad_nd_22 --------------------------
	.section	.nv.info.triton_poi_fused_constant_pad_nd_22,"",@"SHT_CUDA_INFO"
	.sectionflags	@""
	.align	4


	//----- nvinfo : EIATTR_CUDA_API_VERSION
	.align		4
        /*0000*/ 	.byte	0x04, 0x37
        /*0002*/ 	.short	(.L_9 - .L_8)
.L_8:
        /*0004*/ 	.word	0x0000007c


	//----- nvinfo : EIATTR_KPARAM_INFO
	.align		4
.L_9:
        /*0008*/ 	.byte	0x04, 0x17
        /*000a*/ 	.short	(.L_11 - .L_10)
.L_10:
        /*000c*/ 	.word	0x00000000
        /*0010*/ 	.short	0x0002
        /*0012*/ 	.short	0x0010
        /*0014*/ 	.byte	0x00, 0xf0, 0x11, 0x00


	//----- nvinfo : EIATTR_KPARAM_INFO
	.align		4
.L_11:
        /*0018*/ 	.byte	0x04, 0x17
        /*001a*/ 	.short	(.L_13 - .L_12)
.L_12:
        /*001c*/ 	.word	0x00000000
        /*0020*/ 	.short	0x0001
        /*0022*/ 	.short	0x0008
        /*0024*/ 	.byte	0x00, 0xf4, 0x21, 0x00


	//----- nvinfo : EIATTR_KPARAM_INFO
	.align		4
.L_13:
        /*0028*/ 	.byte	0x04, 0x17
        /*002a*/ 	.short	(.L_15 - .L_14)
.L_14:
        /*002c*/ 	.word	0x00000000
        /*0030*/ 	.short	0x0000
        /*0032*/ 	.short	0x0000
        /*0034*/ 	.byte	0x00, 0xf4, 0x21, 0x00


	//----- nvinfo : EIATTR_SPARSE_MMA_MASK
	.align		4
.L_15:
        /*0038*/ 	.byte	0x03, 0x50
        /*003a*/ 	.short	0x0000


	//----- nvinfo : EIATTR_MAXREG_COUNT
	.align		4
        /*003c*/ 	.byte	0x03, 0x1b
        /*003e*/ 	.short	0x00ff


	//----- nvinfo : EIATTR_EXIT_INSTR_OFFSETS
	.align		4
        /*0040*/ 	.byte	0x04, 0x1c
        /*0042*/ 	.short	(.L_17 - .L_16)


	//   ....[0]....
.L_16:
        /*0044*/ 	.word	0x000002a0


	//----- nvinfo : EIATTR_REQNTID
	.align		4
.L_17:
        /*0048*/ 	.byte	0x04, 0x10
        /*004a*/ 	.short	(.L_19 - .L_18)
.L_18:
        /*004c*/ 	.word	0x00000100
        /*0050*/ 	.word	0x00000001
        /*0054*/ 	.word	0x00000001


	//----- nvinfo : EIATTR_CRS_STACK_SIZE
	.align		4
.L_19:
        /*0058*/ 	.byte	0x04, 0x1e
        /*005a*/ 	.short	(.L_21 - .L_20)
.L_20:
        /*005c*/ 	.word	0x00000000


	//----- nvinfo : EIATTR_CBANK_PARAM_SIZE
	.align		4
.L_21:
        /*0060*/ 	.byte	0x03, 0x19
        /*0062*/ 	.short	0x0014


	//----- nvinfo : EIATTR_PARAM_CBANK
	.align		4
        /*0064*/ 	.byte	0x04, 0x0a
        /*0066*/ 	.short	(.L_23 - .L_22)
	.align		4
.L_22:
        /*0068*/ 	.word	index@(.nv.constant0.triton_poi_fused_constant_pad_nd_22)
        /*006c*/ 	.short	0x0210
        /*006e*/ 	.short	0x0014


	//----- nvinfo : EIATTR_SW_WAR
	.align		4
.L_23:
        /*0070*/ 	.byte	0x04, 0x36
        /*0072*/ 	.short	(.L_25 - .L_24)
.L_24:
        /*0074*/ 	.word	0x00000008
.L_25:


//--------------------- .nv.callgraph             --------------------------
	.section	.nv.callgraph,"",@"SHT_CUDA_CALLGRAPH"
	.align	4
	.sectionentsize	8
	.align		4
        /*0000*/ 	.word	0x00000000
	.align		4
        /*0004*/ 	.word	0xffffffff
	.align		4
        /*0008*/ 	.word	0x00000000
	.align		4
        /*000c*/ 	.word	0xfffffffe
	.align		4
        /*0010*/ 	.word	0x00000000
	.align		4
        /*0014*/ 	.word	0xfffffffd
	.align		4
        /*0018*/ 	.word	0x00000000
	.align		4
        /*001c*/ 	.word	0xfffffffc


//--------------------- .text.triton_poi_fused_constant_pad_nd_22 --------------------------
	.section	.text.triton_poi_fused_constant_pad_nd_22,"ax",@progbits
	.align	128
        .global         triton_poi_fused_constant_pad_nd_22
        .type           triton_poi_fused_constant_pad_nd_22,@function
        .size           triton_poi_fused_constant_pad_nd_22,(.L_x_3 - triton_poi_fused_constant_pad_nd_22)
        .other          triton_poi_fused_constant_pad_nd_22,@"STO_CUDA_ENTRY STV_DEFAULT"
triton_poi_fused_constant_pad_nd_22:
.text.triton_poi_fused_constant_pad_nd_22:
[----:B------:R-:W0:Y:S02]  /*0000*/  LDC R1, c[0x0][0x28] ;  /* 0x00000a00ff017b82 */ /* 0x000e240000000800 */
[----:B------:R-:W1:Y:S01]  /*0010*/  S2R R0, SR_TID.X ;  /* 0x0000000000007919 */ /* 0x000e620000002100 */
[----:B------:R-:W2:Y:S01]  /*0020*/  LDC.64 R4, c[0x0][0x218] ;  /* 0x00008600ff047b82 */ /* 0x000ea20000000a00 */
[----:B------:R-:W-:Y:S01]  /*0030*/  ULDC.64 UR4, c[0x0][0x208] ;  /* 0x0000820000047ab9 */ /* 0x000fe20000000a00 */
[----:B------:R-:W-:Y:S01]  /*0040*/  BSSY B0, `(.L_x_0) ;  /* 0x0000022000007945 */ /* 0x000fe20003800000 */
[----:B------:R-:W3:Y:S01]  /*0050*/  S2R R7, SR_CTAID.X ;  /* 0x0000000000077919 */ /* 0x000ee20000002500 */
[----:B-1----:R-:W-:Y:S01]  /*0060*/  IMAD.SHL.U32 R0, R0, 0x2, RZ ;  /* 0x0000000200007824 */ /* 0x002fe200078e00ff */
[----:B---3--:R-:W-:-:S04]  /*0070*/  SHF.R.S32.HI R2, RZ, 0x16, R7 ;  /* 0x00000016ff027819 */ /* 0x008fc80000011407 */
[----:B------:R-:W-:Y:S02]  /*0080*/  LOP3.LUT R0, R0, 0x1fe, RZ, 0xc0, !PT ;  /* 0x000001fe00007812 */ /* 0x000fe400078ec0ff */
[----:B------:R-:W-:-:S03]  /*0090*/  SGXT R2, R2, 0x1 ;  /* 0x000000010202781a */ /* 0x000fc60000000200 */
[----:B------:R-:W-:-:S04]  /*00a0*/  IMAD R7, R7, 0x200, R0 ;  /* 0x0000020007077824 */ /* 0x000fc800078e0200 */
[----:B------:R-:W-:Y:S01]  /*00b0*/  IMAD.HI R0, R7, 0x78787879, RZ ;  /* 0x7878787907007827 */ /* 0x000fe200078e02ff */
[----:B------:R-:W-:-:S03]  /*00c0*/  LEA.HI R2, R2, R7, RZ, 0xa ;  /* 0x0000000702027211 */ /* 0x000fc600078f50ff */
[C---:B--2---:R-:W-:Y:S01]  /*00d0*/  IMAD.WIDE R4, R7.reuse, 0x4, R4 ;  /* 0x0000000407047825 */ /* 0x044fe200078e0204 */
[----:B------:R-:W-:Y:S02]  /*00e0*/  SHF.R.U32.HI R3, RZ, 0x1f, R0 ;  /* 0x0000001fff037819 */ /* 0x000fe40000011600 */
[----:B------:R-:W-:Y:S02]  /*00f0*/  SHF.R.S32.HI R8, RZ, 0xa, R2 ;  /* 0x0000000aff087819 */ /* 0x000fe40000011402 */
[----:B------:R-:W-:Y:S01]  /*0100*/  LEA.HI.SX32 R6, R0, R3, 0x13 ;  /* 0x0000000300067211 */ /* 0x000fe200078f9aff */
[----:B------:R-:W-:Y:S01]  /*0110*/  IMAD.HI R0, R7, 0x71625345, RZ ;  /* 0x7162534507007827 */ /* 0x000fe200078e02ff */
[----:B------:R-:W1:Y:S03]  /*0120*/  LDC.64 R2, c[0x0][0x210] ;  /* 0x00008400ff027b82 */ /* 0x000e660000000a00 */
[----:B------:R-:W-:-:S04]  /*0130*/  IMAD.HI R9, R8, 0x78787879, RZ ;  /* 0x7878787908097827 */ /* 0x000fc800078e02ff */
[----:B------:R-:W-:Y:S01]  /*0140*/  IMAD.HI R10, R6, 0x78787879, RZ ;  /* 0x78787879060a7827 */ /* 0x000fe200078e02ff */
[----:B------:R-:W-:-:S04]  /*0150*/  SHF.R.U32.HI R12, RZ, 0x1f, R9 ;  /* 0x0000001fff0c7819 */ /* 0x000fc80000011609 */
[----:B------:R-:W-:Y:S02]  /*0160*/  SHF.R.U32.HI R11, RZ, 0x1f, R10 ;  /* 0x0000001fff0b7819 */ /* 0x000fe4000001160a */
[----:B------:R-:W-:Y:S02]  /*0170*/  LEA.HI.SX32 R13, R9, R12, 0x1d ;  /* 0x0000000c090d7211 */ /* 0x000fe400078feaff */
[----:B------:R-:W-:Y:S02]  /*0180*/  LEA.HI.SX32 R11, R10, R11, 0x1d ;  /* 0x0000000b0a0b7211 */ /* 0x000fe400078feaff */
[----:B------:R-:W-:Y:S01]  /*0190*/  SHF.R.U32.HI R9, RZ, 0x1f, R0 ;  /* 0x0000001fff097819 */ /* 0x000fe20000011600 */
[----:B------:R-:W-:Y:S02]  /*01a0*/  IMAD R8, R13, -0x11, R8 ;  /* 0xffffffef0d087824 */ /* 0x000fe400078e0208 */
[----:B------:R-:W-:Y:S01]  /*01b0*/  IMAD R11, R11, -0x11, R6 ;  /* 0xffffffef0b0b7824 */ /* 0x000fe200078e0206 */
[----:B------:R-:W-:Y:S01]  /*01c0*/  LEA.HI R9, R0, R9, RZ, 0xf ;  /* 0x0000000900097211 */ /* 0x000fe200078f78ff */
[----:B------:R-:W-:Y:S01]  /*01d0*/  IMAD R0, R6, -0x4400, R7 ;  /* 0xffffbc0006007824 */ /* 0x000fe200078e0207 */
[----:B------:R-:W-:-:S02]  /*01e0*/  CS2R R6, SRZ ;  /* 0x0000000000067805 */ /* 0x000fc4000001ff00 */
[----:B------:R-:W-:Y:S01]  /*01f0*/  VIMNMX R8, R11, R8, !PT ;  /* 0x000000080b087248 */ /* 0x000fe20007fe0100 */
[----:B------:R-:W-:-:S03]  /*0200*/  IMAD R0, R9, 0x40000, R0 ;  /* 0x0004000009007824 */ /* 0x000fc600078e0200 */
[----:B------:R-:W-:Y:S01]  /*0210*/  ISETP.GE.AND P0, PT, R8, 0x10, PT ;  /* 0x000000100800780c */ /* 0x000fe20003f06270 */
[----:B------:R-:W-:-:S04]  /*0220*/  IMAD R11, R11, 0x4000, R0 ;  /* 0x000040000b0b7824 */ /* 0x000fc800078e0200 */
[----:B-1----:R-:W-:-:S08]  /*0230*/  IMAD.WIDE R2, R11, 0x4, R2 ;  /* 0x000000040b027825 */ /* 0x002fd000078e0202 */
[----:B------:R-:W-:Y:S05]  /*0240*/  @P0 BRA `(.L_x_1) ;  /* 0x0000000000040947 */ /* 0x000fea0003800000 */
[----:B------:R1:W5:Y:S02]  /*0250*/  LDG.E.64 R6, desc[UR4][R2.64] ;  /* 0x0000000402067981 */ /* 0x000364000c1e1b00 */
.L_x_1:
[----:B------:R-:W-:Y:S05]  /*0260*/  BSYNC B0 ;  /* 0x0000000000007941 */ /* 0x000fea0003800000 */
.L_x_0:
[----:B-----5:R-:W-:Y:S02]  /*0270*/  SEL R6, R6, RZ, !P0 ;  /* 0x000000ff06067207 */ /* 0x020fe40004000000 */
[----:B------:R-:W-:-:S05]  /*0280*/  SEL R7, R7, RZ, !P0 ;  /* 0x000000ff07077207 */ /* 0x000fca0004000000 */
[----:B------:R-:W-:Y:S01]  /*0290*/  STG.E.64 desc[UR4][R4.64], R6 ;  /* 0x0000000604007986 */ /* 0x000fe2000c101b04 */
[----:B------:R-:W-:Y:S05]  /*02a0*/  EXIT ;  /* 0x000000000000794d */ /* 0x000fea0003800000 */
.L_x_2:
[----:B------:R-:W-:-:S00]  /*02b0*/  BRA `(.L_x_2) ;  /* 0xfffffffc00fc7947 */ /* 0x000fc0000383ffff */
[----:B------:R-:W-:-:S00]  /*02c0*/  NOP ;  /* 0x0000000000007918 */ /* 0x000fc00000000000 */
        /* <DEDUP_REMOVED lines=11> */
.L_x_3:


//--------------------- .nv.constant0.triton_poi_fused_constant_pad_nd_22 --------------------------
	.section	.nv.constant0.triton_poi_fused_constant_pad_nd_22,"a",@progbits
	.sectionflags	@""
	.align	4
.nv.constant0.triton_poi_fused_constant_pad_nd_22:
	.zero		548
